//
// Generated by NVIDIA NVVM Compiler
//
// Compiler Build ID: CL-36424714
// Cuda compilation tools, release 13.0, V13.0.88
// Based on NVVM 20.0.0
//

.version 9.0
.target sm_100
.address_size 64

	// .globl	_Z9intializePjPbS0_j
.extern .func  (.param .b32 func_retval0) vprintf
(
	.param .b64 vprintf_param_0,
	.param .b64 vprintf_param_1
)
;
.global .align 1 .b8 $str[13] = {105, 110, 100, 101, 120, 32, 37, 100, 32, 37, 100, 10};

.visible .entry _Z9intializePjPbS0_j(
	.param .u64 .ptr .align 1 _Z9intializePjPbS0_j_param_0,
	.param .u64 .ptr .align 1 _Z9intializePjPbS0_j_param_1,
	.param .u64 .ptr .align 1 _Z9intializePjPbS0_j_param_2,
	.param .u32 _Z9intializePjPbS0_j_param_3
)
{
	.reg .pred 	%p<5>;
	.reg .b16 	%rs<5>;
	.reg .b32 	%r<8>;
	.reg .b64 	%rd<12>;

	ld.param.u64 	%rd4, [_Z9intializePjPbS0_j_param_0];
	ld.param.u64 	%rd5, [_Z9intializePjPbS0_j_param_1];
	ld.param.u64 	%rd6, [_Z9intializePjPbS0_j_param_2];
	ld.param.u32 	%r2, [_Z9intializePjPbS0_j_param_3];
	cvta.to.global.u64 	%rd1, %rd5;
	cvta.to.global.u64 	%rd2, %rd6;
	cvta.to.global.u64 	%rd3, %rd4;
	mov.u32 	%r3, %ctaid.x;
	mov.u32 	%r4, %ntid.x;
	mov.u32 	%r5, %tid.x;
	mad.lo.s32 	%r1, %r3, %r4, %r5;
	setp.ge.u32 	%p1, %r1, %r2;
	setp.eq.s32 	%p2, %r1, 0;
	or.pred  	%p3, %p2, %p1;
	@%p3 bra 	$L__BB0_2;
	cvt.u64.u32 	%rd7, %r1;
	mul.wide.u32 	%rd8, %r1, 4;
	add.s64 	%rd9, %rd3, %rd8;
	mov.b32 	%r7, 9999;
	st.global.u32 	[%rd9], %r7;
	add.s64 	%rd10, %rd2, %rd7;
	mov.b16 	%rs3, 0;
	st.global.u8 	[%rd10], %rs3;
	add.s64 	%rd11, %rd1, %rd7;
	mov.b16 	%rs4, 1;
	st.global.u8 	[%rd11], %rs4;
	bra.uni 	$L__BB0_4;
$L__BB0_2:
	setp.ne.s32 	%p4, %r1, 0;
	@%p4 bra 	$L__BB0_4;
	mov.b32 	%r6, 0;
	st.global.u32 	[%rd3], %r6;
	mov.b16 	%rs1, 1;
	st.global.u8 	[%rd2], %rs1;
	mov.b16 	%rs2, 0;
	st.global.u8 	[%rd1], %rs2;
$L__BB0_4:
	ret;

}
	// .globl	_Z7relax_fPjPbS0_S_S_P4Nodej
.visible .entry _Z7relax_fPjPbS0_S_S_P4Nodej(
	.param .u64 .ptr .align 1 _Z7relax_fPjPbS0_S_S_P4Nodej_param_0,
	.param .u64 .ptr .align 1 _Z7relax_fPjPbS0_S_S_P4Nodej_param_1,
	.param .u64 .ptr .align 1 _Z7relax_fPjPbS0_S_S_P4Nodej_param_2,
	.param .u64 .ptr .align 1 _Z7relax_fPjPbS0_S_S_P4Nodej_param_3,
	.param .u64 .ptr .align 1 _Z7relax_fPjPbS0_S_S_P4Nodej_param_4,
	.param .u64 .ptr .align 1 _Z7relax_fPjPbS0_S_S_P4Nodej_param_5,
	.param .u32 _Z7relax_fPjPbS0_S_S_P4Nodej_param_6
)
{
	.reg .pred 	%p<6>;
	.reg .b16 	%rs<3>;
	.reg .b32 	%r<28>;
	.reg .b64 	%rd<27>;

	ld.param.u64 	%rd12, [_Z7relax_fPjPbS0_S_S_P4Nodej_param_0];
	ld.param.u64 	%rd7, [_Z7relax_fPjPbS0_S_S_P4Nodej_param_1];
	ld.param.u64 	%rd8, [_Z7relax_fPjPbS0_S_S_P4Nodej_param_2];
	ld.param.u64 	%rd9, [_Z7relax_fPjPbS0_S_S_P4Nodej_param_3];
	ld.param.u64 	%rd10, [_Z7relax_fPjPbS0_S_S_P4Nodej_param_4];
	ld.param.u64 	%rd11, [_Z7relax_fPjPbS0_S_S_P4Nodej_param_5];
	ld.param.u32 	%r13, [_Z7relax_fPjPbS0_S_S_P4Nodej_param_6];
	cvta.to.global.u64 	%rd1, %rd12;
	mov.u32 	%r14, %ctaid.x;
	mov.u32 	%r15, %ntid.x;
	mov.u32 	%r16, %tid.x;
	mad.lo.s32 	%r1, %r14, %r15, %r16;
	setp.ge.u32 	%p1, %r1, %r13;
	@%p1 bra 	$L__BB1_7;
	cvta.to.global.u64 	%rd13, %rd8;
	cvt.u64.u32 	%rd14, %r1;
	add.s64 	%rd15, %rd13, %rd14;
	ld.global.u8 	%rs1, [%rd15];
	setp.eq.s16 	%p2, %rs1, 0;
	@%p2 bra 	$L__BB1_7;
	cvta.to.global.u64 	%rd16, %rd11;
	mul.wide.u32 	%rd17, %r1, 8;
	add.s64 	%rd2, %rd16, %rd17;
	ld.global.u32 	%r27, [%rd2];
	ld.global.u32 	%r26, [%rd2+4];
	add.s32 	%r17, %r26, %r27;
	setp.ge.u32 	%p3, %r27, %r17;
	@%p3 bra 	$L__BB1_7;
	mul.wide.u32 	%rd18, %r1, 4;
	add.s64 	%rd3, %rd1, %rd18;
	cvta.to.global.u64 	%rd4, %rd9;
	cvta.to.global.u64 	%rd5, %rd7;
	cvta.to.global.u64 	%rd6, %rd10;
	mov.u32 	%r25, %r27;
$L__BB1_4:
	mul.wide.s32 	%rd19, %r25, 4;
	add.s64 	%rd20, %rd4, %rd19;
	ld.global.u32 	%r7, [%rd20];
	cvt.u64.u32 	%rd21, %r7;
	add.s64 	%rd22, %rd5, %rd21;
	ld.global.u8 	%rs2, [%rd22];
	setp.eq.s16 	%p4, %rs2, 0;
	@%p4 bra 	$L__BB1_6;
	mul.wide.u32 	%rd23, %r7, 4;
	add.s64 	%rd24, %rd1, %rd23;
	ld.global.u32 	%r18, [%rd3];
	add.s64 	%rd26, %rd6, %rd19;
	ld.global.u32 	%r19, [%rd26];
	add.s32 	%r20, %r19, %r18;
	atom.global.min.u32 	%r21, [%rd24], %r20;
	ld.global.u32 	%r27, [%rd2];
	ld.global.u32 	%r26, [%rd2+4];
$L__BB1_6:
	add.s32 	%r25, %r25, 1;
	add.s32 	%r22, %r26, %r27;
	setp.lt.u32 	%p5, %r25, %r22;
	@%p5 bra 	$L__BB1_4;
$L__BB1_7:
	ret;

}
	// .globl	_Z5printPjj
.visible .entry _Z5printPjj(
	.param .u64 .ptr .align 1 _Z5printPjj_param_0,
	.param .u32 _Z5printPjj_param_1
)
{
	.local .align 8 .b8 	__local_depot2[8];
	.reg .b64 	%SP;
	.reg .b64 	%SPL;
	.reg .pred 	%p<2>;
	.reg .b32 	%r<9>;
	.reg .b64 	%rd<9>;

	mov.u64 	%SPL, __local_depot2;
	cvta.local.u64 	%SP, %SPL;
	ld.param.u64 	%rd1, [_Z5printPjj_param_0];
	ld.param.u32 	%r2, [_Z5printPjj_param_1];
	mov.u32 	%r3, %ctaid.x;
	mov.u32 	%r4, %ntid.x;
	mov.u32 	%r5, %tid.x;
	mad.lo.s32 	%r1, %r3, %r4, %r5;
	setp.ge.u32 	%p1, %r1, %r2;
	@%p1 bra 	$L__BB2_2;
	add.u64 	%rd2, %SP, 0;
	add.u64 	%rd3, %SPL, 0;
	cvta.to.global.u64 	%rd4, %rd1;
	mul.wide.u32 	%rd5, %r1, 4;
	add.s64 	%rd6, %rd4, %rd5;
	ld.global.u32 	%r6, [%rd6];
	st.local.v2.u32 	[%rd3], {%r1, %r6};
	mov.u64 	%rd7, $str;
	cvta.global.u64 	%rd8, %rd7;
	{ // callseq 0, 0
	.param .b64 param0;
	st.param.b64 	[param0], %rd8;
	.param .b64 param1;
	st.param.b64 	[param1], %rd2;
	.param .b32 retval0;
	call.uni (retval0), 
	vprintf, 
	(
	param0, 
	param1
	);
	ld.param.b32 	%r7, [retval0];
	} // callseq 0
$L__BB2_2:
	ret;

}
	// .globl	_Z6updatePjPbS0_S_j
.visible .entry _Z6updatePjPbS0_S_j(
	.param .u64 .ptr .align 1 _Z6updatePjPbS0_S_j_param_0,
	.param .u64 .ptr .align 1 _Z6updatePjPbS0_S_j_param_1,
	.param .u64 .ptr .align 1 _Z6updatePjPbS0_S_j_param_2,
	.param .u64 .ptr .align 1 _Z6updatePjPbS0_S_j_param_3,
	.param .u32 _Z6updatePjPbS0_S_j_param_4
)
{
	.reg .pred 	%p<3>;
	.reg .b16 	%rs<4>;
	.reg .b32 	%r<8>;
	.reg .b64 	%rd<15>;

	ld.param.u64 	%rd2, [_Z6updatePjPbS0_S_j_param_0];
	ld.param.u64 	%rd3, [_Z6updatePjPbS0_S_j_param_1];
	ld.param.u64 	%rd4, [_Z6updatePjPbS0_S_j_param_2];
	ld.param.u64 	%rd5, [_Z6updatePjPbS0_S_j_param_3];
	ld.param.u32 	%r2, [_Z6updatePjPbS0_S_j_param_4];
	mov.u32 	%r3, %ctaid.x;
	mov.u32 	%r4, %ntid.x;
	mov.u32 	%r5, %tid.x;
	mad.lo.s32 	%r1, %r3, %r4, %r5;
	setp.ge.u32 	%p1, %r1, %r2;
	@%p1 bra 	$L__BB3_3;
	cvta.to.global.u64 	%rd6, %rd3;
	cvta.to.global.u64 	%rd7, %rd2;
	cvta.to.global.u64 	%rd8, %rd5;
	cvt.u64.u32 	%rd9, %r1;
	add.s64 	%rd1, %rd6, %rd9;
	mov.b16 	%rs1, 0;
	st.global.u8 	[%rd1], %rs1;
	mul.wide.u32 	%rd10, %r1, 4;
	add.s64 	%rd11, %rd7, %rd10;
	ld.global.u32 	%r6, [%rd11];
	ld.global.u32 	%r7, [%rd8];
	setp.ne.s32 	%p2, %r6, %r7;
	@%p2 bra 	$L__BB3_3;
	cvta.to.global.u64 	%rd13, %rd4;
	add.s64 	%rd14, %rd13, %rd9;
	mov.b16 	%rs2, 0;
	st.global.u8 	[%rd14], %rs2;
	mov.b16 	%rs3, 1;
	st.global.u8 	[%rd1], %rs3;
$L__BB3_3:
	ret;

}
	// .globl	_Z7minimumPjPbS_j
.visible .entry _Z7minimumPjPbS_j(
	.param .u64 .ptr .align 1 _Z7minimumPjPbS_j_param_0,
	.param .u64 .ptr .align 1 _Z7minimumPjPbS_j_param_1,
	.param .u64 .ptr .align 1 _Z7minimumPjPbS_j_param_2,
	.param .u32 _Z7minimumPjPbS_j_param_3
)
{
	.reg .pred 	%p<4>;
	.reg .b16 	%rs<2>;
	.reg .b32 	%r<9>;
	.reg .b64 	%rd<11>;

	ld.param.u64 	%rd2, [_Z7minimumPjPbS_j_param_0];
	ld.param.u64 	%rd3, [_Z7minimumPjPbS_j_param_1];
	ld.param.u64 	%rd4, [_Z7minimumPjPbS_j_param_2];
	ld.param.u32 	%r3, [_Z7minimumPjPbS_j_param_3];
	cvta.to.global.u64 	%rd1, %rd4;
	mov.u32 	%r4, %ctaid.x;
	mov.u32 	%r5, %ntid.x;
	mov.u32 	%r6, %tid.x;
	mad.lo.s32 	%r1, %r4, %r5, %r6;
	setp.ge.u32 	%p1, %r1, %r3;
	@%p1 bra 	$L__BB4_4;
	cvta.to.global.u64 	%rd5, %rd3;
	cvt.u64.u32 	%rd6, %r1;
	add.s64 	%rd7, %rd5, %rd6;
	ld.global.u8 	%rs1, [%rd7];
	setp.eq.s16 	%p2, %rs1, 0;
	@%p2 bra 	$L__BB4_4;
	cvta.to.global.u64 	%rd8, %rd2;
	mul.wide.u32 	%rd9, %r1, 4;
	add.s64 	%rd10, %rd8, %rd9;
	ld.global.u32 	%r2, [%rd10];
	ld.global.u32 	%r7, [%rd1];
	setp.ge.u32 	%p3, %r2, %r7;
	@%p3 bra 	$L__BB4_4;
	atom.global.min.u32 	%r8, [%rd1], %r2;
$L__BB4_4:
	ret;

}


// ===== COMPILED SASS (sm_100) =====

	.target	sm_100

	.elftype	@"ET_EXEC"


//--------------------- .note.nv.tkinfo           --------------------------
	.section	.note.nv.tkinfo,"",@"SHT_NOTE"
	.sectionflags	@"SHF_NOTE_NV_TKINFO"
	.tkinfo
        /*0018*/ 	.word	0x00000002
        /*0030*/ 	.string	""
        /*0030*/ 	.string	"ptxas"
        /*0030*/ 	.string	"Cuda compilation tools, release 13.0, V13.0.88"
        /*0030*/ 	.string	"Build cuda_13.0.r13.0/compiler.36424714_0"
        /*0030*/ 	.string	"-arch sm_100 -m 64 "



//--------------------- .note.nv.cuinfo           --------------------------
	.section	.note.nv.cuinfo,"",@"SHT_NOTE"
	.sectionflags	@"SHF_NOTE_NV_CUINFO"
        /*0018*/ 	.short	0x0002
        /*001a*/ 	.short	0x0064
        /*001c*/ 	.short	0x0082
	.zero		2


//--------------------- .nv.info                  --------------------------
	.section	.nv.info,"",@"SHT_CUDA_INFO"
	.align	4


	//----- nvinfo : EIATTR_REGCOUNT
	.align		4
        /*0000*/ 	.byte	0x04, 0x2f
        /*0002*/ 	.short	(.L_2 - .L_1)
	.align		4
.L_1:
        /*0004*/ 	.word	index@(_Z9intializePjPbS0_j)
        /*0008*/ 	.word	0x0000000c


	//----- nvinfo : EIATTR_FRAME_SIZE
	.align		4
.L_2:
        /*000c*/ 	.byte	0x04, 0x11
        /*000e*/ 	.short	(.L_4 - .L_3)
	.align		4
.L_3:
        /*0010*/ 	.word	index@(_Z9intializePjPbS0_j)
        /*0014*/ 	.word	0x00000000


	//----- nvinfo : EIATTR_REGCOUNT
	.align		4
.L_4:
        /*0018*/ 	.byte	0x04, 0x2f
        /*001a*/ 	.short	(.L_6 - .L_5)
	.align		4
.L_5:
        /*001c*/ 	.word	index@(_Z7relax_fPjPbS0_S_S_P4Nodej)
        /*0020*/ 	.word	0x00000018


	//----- nvinfo : EIATTR_FRAME_SIZE
	.align		4
.L_6:
        /*0024*/ 	.byte	0x04, 0x11
        /*0026*/ 	.short	(.L_8 - .L_7)
	.align		4
.L_7:
        /*0028*/ 	.word	index@(_Z7relax_fPjPbS0_S_S_P4Nodej)
        /*002c*/ 	.word	0x00000000


	//----- nvinfo : EIATTR_REGCOUNT
	.align		4
.L_8:
        /*0030*/ 	.byte	0x04, 0x2f
        /*0032*/ 	.short	(.L_10 - .L_9)
	.align		4
.L_9:
        /*0034*/ 	.word	index@(_Z5printPjj)
        /*0038*/ 	.word	0x00000018


	//----- nvinfo : EIATTR_FRAME_SIZE
	.align		4
.L_10:
        /*003c*/ 	.byte	0x04, 0x11
        /*003e*/ 	.short	(.L_12 - .L_11)
	.align		4
.L_11:
        /*0040*/ 	.word	index@(_Z5printPjj)
        /*0044*/ 	.word	0x00000008


	//----- nvinfo : EIATTR_REGCOUNT
	.align		4
.L_12:
        /*0048*/ 	.byte	0x04, 0x2f
        /*004a*/ 	.short	(.L_14 - .L_13)
	.align		4
.L_13:
        /*004c*/ 	.word	index@(_Z6updatePjPbS0_S_j)
        /*0050*/ 	.word	0x0000000c


	//----- nvinfo : EIATTR_FRAME_SIZE
	.align		4
.L_14:
        /*0054*/ 	.byte	0x04, 0x11
        /*0056*/ 	.short	(.L_16 - .L_15)
	.align		4
.L_15:
        /*0058*/ 	.word	index@(_Z6updatePjPbS0_S_j)
        /*005c*/ 	.word	0x00000000


	//----- nvinfo : EIATTR_REGCOUNT
	.align		4
.L_16:
        /*0060*/ 	.byte	0x04, 0x2f
        /*0062*/ 	.short	(.L_18 - .L_17)
	.align		4
.L_17:
        /*0064*/ 	.word	index@(_Z7minimumPjPbS_j)
        /*0068*/ 	.word	0x0000000a


	//----- nvinfo : EIATTR_FRAME_SIZE
	.align		4
.L_18:
        /*006c*/ 	.byte	0x04, 0x11
        /*006e*/ 	.short	(.L_20 - .L_19)
	.align		4
.L_19:
        /*0070*/ 	.word	index@(_Z7minimumPjPbS_j)
        /*0074*/ 	.word	0x00000000


	//----- nvinfo : EIATTR_MIN_STACK_SIZE
	.align		4
.L_20:
        /*0078*/ 	.byte	0x04, 0x12
        /*007a*/ 	.short	(.L_22 - .L_21)
	.align		4
.L_21:
        /*007c*/ 	.word	index@(_Z7minimumPjPbS_j)
        /*0080*/ 	.word	0x00000000


	//----- nvinfo : EIATTR_MIN_STACK_SIZE
	.align		4
.L_22:
        /*0084*/ 	.byte	0x04, 0x12
        /*0086*/ 	.short	(.L_24 - .L_23)
	.align		4
.L_23:
        /*0088*/ 	.word	index@(_Z6updatePjPbS0_S_j)
        /*008c*/ 	.word	0x00000000


	//----- nvinfo : EIATTR_MIN_STACK_SIZE
	.align		4
.L_24:
        /*0090*/ 	.byte	0x04, 0x12
        /*0092*/ 	.short	(.L_26 - .L_25)
	.align		4
.L_25:
        /*0094*/ 	.word	index@(_Z5printPjj)
        /*0098*/ 	.word	0x00000008


	//----- nvinfo : EIATTR_MIN_STACK_SIZE
	.align		4
.L_26:
        /*009c*/ 	.byte	0x04, 0x12
        /*009e*/ 	.short	(.L_28 - .L_27)
	.align		4
.L_27:
        /*00a0*/ 	.word	index@(_Z7relax_fPjPbS0_S_S_P4Nodej)
        /*00a4*/ 	.word	0x00000000


	//----- nvinfo : EIATTR_MIN_STACK_SIZE
	.align		4
.L_28:
        /*00a8*/ 	.byte	0x04, 0x12
        /*00aa*/ 	.short	(.L_30 - .L_29)
	.align		4
.L_29:
        /*00ac*/ 	.word	index@(_Z9intializePjPbS0_j)
        /*00b0*/ 	.word	0x00000000
.L_30:


//--------------------- .nv.compat                --------------------------
	.section	.nv.compat,"",@"SHT_CUDA_COMPAT_INFO"
	.align	4
        /*0000*/ 	.byte	0x02, 0x09, 0x00, 0x00, 0x02, 0x02, 0x01, 0x00, 0x02, 0x05, 0x05, 0x00, 0x03, 0x07, 0x01, 0x01
        /*0010*/ 	.byte	0x02, 0x03, 0x00, 0x00, 0x02, 0x06, 0x01, 0x00, 0x04, 0x0b, 0x08, 0x00, 0x09, 0x00, 0x00, 0x00
        /*0020*/ 	.byte	0x00, 0x00, 0x00, 0x00


//--------------------- .nv.info._Z7minimumPjPbS_j --------------------------
	.section	.nv.info._Z7minimumPjPbS_j,"",@"SHT_CUDA_INFO"
	.sectionflags	@""
	.align	4


	//----- nvinfo : EIATTR_CUDA_API_VERSION
	.align		4
        /*0000*/ 	.byte	0x04, 0x37
        /*0002*/ 	.short	(.L_32 - .L_31)
.L_31:
        /*0004*/ 	.word	0x00000082


	//----- nvinfo : EIATTR_KPARAM_INFO
	.align		4
.L_32:
        /*0008*/ 	.byte	0x04, 0x17
        /*000a*/ 	.short	(.L_34 - .L_33)
.L_33:
        /*000c*/ 	.word	0x00000000
        /*0010*/ 	.short	0x0003
        /*0012*/ 	.short	0x0018
        /*0014*/ 	.byte	0x00, 0xf0, 0x11, 0x00


	//----- nvinfo : EIATTR_KPARAM_INFO
	.align		4
.L_34:
        /*0018*/ 	.byte	0x04, 0x17
        /*001a*/ 	.short	(.L_36 - .L_35)
.L_35:
        /*001c*/ 	.word	0x00000000
        /*0020*/ 	.short	0x0002
        /*0022*/ 	.short	0x0010
        /*0024*/ 	.byte	0x00, 0xf5, 0x21, 0x00


	//----- nvinfo : EIATTR_KPARAM_INFO
	.align		4
.L_36:
        /*0028*/ 	.byte	0x04, 0x17
        /*002a*/ 	.short	(.L_38 - .L_37)
.L_37:
        /*002c*/ 	.word	0x00000000
        /*0030*/ 	.short	0x0001
        /*0032*/ 	.short	0x0008
        /*0034*/ 	.byte	0x00, 0xf5, 0x21, 0x00


	//----- nvinfo : EIATTR_KPARAM_INFO
	.align		4
.L_38:
        /*0038*/ 	.byte	0x04, 0x17
        /*003a*/ 	.short	(.L_40 - .L_39)
.L_39:
        /*003c*/ 	.word	0x00000000
        /*0040*/ 	.short	0x0000
        /*0042*/ 	.short	0x0000
        /*0044*/ 	.byte	0x00, 0xf5, 0x21, 0x00


	//----- nvinfo : EIATTR_SPARSE_MMA_MASK
	.align		4
.L_40:
        /*0048*/ 	.byte	0x03, 0x50
        /*004a*/ 	.short	0x0000


	//----- nvinfo : EIATTR_MAXREG_COUNT
	.align		4
        /*004c*/ 	.byte	0x03, 0x1b
        /*004e*/ 	.short	0x00ff


	//----- nvinfo : EIATTR_MERCURY_ISA_VERSION
	.align		4
        /*0050*/ 	.byte	0x03, 0x5f
        /*0052*/ 	.short	0x0101


	//----- nvinfo : EIATTR_INT_WARP_WIDE_INSTR_OFFSETS
	.align		4
        /*0054*/ 	.byte	0x04, 0x31
        /*0056*/ 	.short	(.L_42 - .L_41)


	//   ....[0]....
.L_41:
        /*0058*/ 	.word	0x00000170


	//   ....[1]....
        /*005c*/ 	.word	0x00000180


	//----- nvinfo : EIATTR_VRC_CTA_INIT_COUNT
	.align		4
.L_42:
        /*0060*/ 	.byte	0x02, 0x4a
	.zero		1
	.zero		1


	//----- nvinfo : EIATTR_EXIT_INSTR_OFFSETS
	.align		4
        /*0064*/ 	.byte	0x04, 0x1c
        /*0066*/ 	.short	(.L_44 - .L_43)


	//   ....[0]....
.L_43:
        /*0068*/ 	.word	0x00000070


	//   ....[1]....
        /*006c*/ 	.word	0x000000e0


	//   ....[2]....
        /*0070*/ 	.word	0x00000150


	//   ....[3]....
        /*0074*/ 	.word	0x000001d0


	//----- nvinfo : EIATTR_CBANK_PARAM_SIZE
	.align		4
.L_44:
        /*0078*/ 	.byte	0x03, 0x19
        /*007a*/ 	.short	0x001c


	//----- nvinfo : EIATTR_PARAM_CBANK
	.align		4
        /*007c*/ 	.byte	0x04, 0x0a
        /*007e*/ 	.short	(.L_46 - .L_45)
	.align		4
.L_45:
        /*0080*/ 	.word	index@(.nv.constant0._Z7minimumPjPbS_j)
        /*0084*/ 	.short	0x0380
        /*0086*/ 	.short	0x001c


	//----- nvinfo : EIATTR_SW_WAR
	.align		4
.L_46:
        /*0088*/ 	.byte	0x04, 0x36
        /*008a*/ 	.short	(.L_48 - .L_47)
.L_47:
        /*008c*/ 	.word	0x00000008
.L_48:


//--------------------- .nv.info._Z6updatePjPbS0_S_j --------------------------
	.section	.nv.info._Z6updatePjPbS0_S_j,"",@"SHT_CUDA_INFO"
	.sectionflags	@""
	.align	4


	//----- nvinfo : EIATTR_CUDA_API_VERSION
	.align		4
        /*0000*/ 	.byte	0x04, 0x37
        /*0002*/ 	.short	(.L_50 - .L_49)
.L_49:
        /*0004*/ 	.word	0x00000082


	//----- nvinfo : EIATTR_KPARAM_INFO
	.align		4
.L_50:
        /*0008*/ 	.byte	0x04, 0x17
        /*000a*/ 	.short	(.L_52 - .L_51)
.L_51:
        /*000c*/ 	.word	0x00000000
        /*0010*/ 	.short	0x0004
        /*0012*/ 	.short	0x0020
        /*0014*/ 	.byte	0x00, 0xf0, 0x11, 0x00


	//----- nvinfo : EIATTR_KPARAM_INFO
	.align		4
.L_52:
        /*0018*/ 	.byte	0x04, 0x17
        /*001a*/ 	.short	(.L_54 - .L_53)
.L_53:
        /*001c*/ 	.word	0x00000000
        /*0020*/ 	.short	0x0003
        /*0022*/ 	.short	0x0018
        /*0024*/ 	.byte	0x00, 0xf5, 0x21, 0x00


	//----- nvinfo : EIATTR_KPARAM_INFO
	.align		4
.L_54:
        /*0028*/ 	.byte	0x04, 0x17
        /*002a*/ 	.short	(.L_56 - .L_55)
.L_55:
        /*002c*/ 	.word	0x00000000
        /*0030*/ 	.short	0x0002
        /*0032*/ 	.short	0x0010
        /*0034*/ 	.byte	0x00, 0xf5, 0x21, 0x00


	//----- nvinfo : EIATTR_KPARAM_INFO
	.align		4
.L_56:
        /*0038*/ 	.byte	0x04, 0x17
        /*003a*/ 	.short	(.L_58 - .L_57)
.L_57:
        /*003c*/ 	.word	0x00000000
        /*0040*/ 	.short	0x0001
        /*0042*/ 	.short	0x0008
        /*0044*/ 	.byte	0x00, 0xf5, 0x21, 0x00


	//----- nvinfo : EIATTR_KPARAM_INFO
	.align		4
.L_58:
        /*0048*/ 	.byte	0x04, 0x17
        /*004a*/ 	.short	(.L_60 - .L_59)
.L_59:
        /*004c*/ 	.word	0x00000000
        /*0050*/ 	.short	0x0000
        /*0052*/ 	.short	0x0000
        /*0054*/ 	.byte	0x00, 0xf5, 0x21, 0x00


	//----- nvinfo : EIATTR_SPARSE_MMA_MASK
	.align		4
.L_60:
        /*0058*/ 	.byte	0x03, 0x50
        /*005a*/ 	.short	0x0000


	//----- nvinfo : EIATTR_MAXREG_COUNT
	.align		4
        /*005c*/ 	.byte	0x03, 0x1b
        /*005e*/ 	.short	0x00ff


	//----- nvinfo : EIATTR_MERCURY_ISA_VERSION
	.align		4
        /*0060*/ 	.byte	0x03, 0x5f
        /*0062*/ 	.short	0x0101


	//----- nvinfo : EIATTR_VRC_CTA_INIT_COUNT
	.align		4
        /*0064*/ 	.byte	0x02, 0x4a
	.zero		1
	.zero		1


	//----- nvinfo : EIATTR_EXIT_INSTR_OFFSETS
	.align		4
        /*0068*/ 	.byte	0x04, 0x1c
        /*006a*/ 	.short	(.L_62 - .L_61)


	//   ....[0]....
.L_61:
        /*006c*/ 	.word	0x00000070


	//   ....[1]....
        /*0070*/ 	.word	0x00000130


	//   ....[2]....
        /*0074*/ 	.word	0x000001a0


	//----- nvinfo : EIATTR_CBANK_PARAM_SIZE
	.align		4
.L_62:
        /*0078*/ 	.byte	0x03, 0x19
        /*007a*/ 	.short	0x0024


	//----- nvinfo : EIATTR_PARAM_CBANK
	.align		4
        /*007c*/ 	.byte	0x04, 0x0a
        /*007e*/ 	.short	(.L_64 - .L_63)
	.align		4
.L_63:
        /*0080*/ 	.word	index@(.nv.constant0._Z6updatePjPbS0_S_j)
        /*0084*/ 	.short	0x0380
        /*0086*/ 	.short	0x0024


	//----- nvinfo : EIATTR_SW_WAR
	.align		4
.L_64:
        /*0088*/ 	.byte	0x04, 0x36
        /*008a*/ 	.short	(.L_66 - .L_65)
.L_65:
        /*008c*/ 	.word	0x00000008
.L_66:


//--------------------- .nv.info._Z5printPjj      --------------------------
	.section	.nv.info._Z5printPjj,"",@"SHT_CUDA_INFO"
	.sectionflags	@""
	.align	4


	//----- nvinfo : EIATTR_CUDA_API_VERSION
	.align		4
        /*0000*/ 	.byte	0x04, 0x37
        /*0002*/ 	.short	(.L_68 - .L_67)
.L_67:
        /*0004*/ 	.word	0x00000082


	//----- nvinfo : EIATTR_KPARAM_INFO
	.align		4
.L_68:
        /*0008*/ 	.byte	0x04, 0x17
        /*000a*/ 	.short	(.L_70 - .L_69)
.L_69:
        /*000c*/ 	.word	0x00000000
        /*0010*/ 	.short	0x0001
        /*0012*/ 	.short	0x0008
        /*0014*/ 	.byte	0x00, 0xf0, 0x11, 0x00


	//----- nvinfo : EIATTR_KPARAM_INFO
	.align		4
.L_70:
        /*0018*/ 	.byte	0x04, 0x17
        /*001a*/ 	.short	(.L_72 - .L_71)
.L_71:
        /*001c*/ 	.word	0x00000000
        /*0020*/ 	.short	0x0000
        /*0022*/ 	.short	0x0000
        /*0024*/ 	.byte	0x00, 0xf5, 0x21, 0x00


	//----- nvinfo : EIATTR_SPARSE_MMA_MASK
	.align		4
.L_72:
        /*0028*/ 	.byte	0x03, 0x50
        /*002a*/ 	.short	0x0000


	//----- nvinfo : EIATTR_MAXREG_COUNT
	.align		4
        /*002c*/ 	.byte	0x03, 0x1b
        /*002e*/ 	.short	0x00ff


	//----- nvinfo : EIATTR_EXTERNS
	.align		4
        /*0030*/ 	.byte	0x04, 0x0f
        /*0032*/ 	.short	(.L_74 - .L_73)


	//   ....[0]....
	.align		4
.L_73:
        /*0034*/ 	.word	index@(vprintf)


	//----- nvinfo : EIATTR_MERCURY_ISA_VERSION
	.align		4
.L_74:
        /*0038*/ 	.byte	0x03, 0x5f
        /*003a*/ 	.short	0x0101


	//----- nvinfo : EIATTR_VRC_CTA_INIT_COUNT
	.align		4
        /*003c*/ 	.byte	0x02, 0x4a
	.zero		1
	.zero		1


	//----- nvinfo : EIATTR_SYSCALL_OFFSETS
	.align		4
        /*0040*/ 	.byte	0x04, 0x46
        /*0042*/ 	.short	(.L_76 - .L_75)


	//   ....[0]....
.L_75:
        /*0044*/ 	.word	0x00000180


	//----- nvinfo : EIATTR_EXIT_INSTR_OFFSETS
	.align		4
.L_76:
        /*0048*/ 	.byte	0x04, 0x1c
        /*004a*/ 	.short	(.L_78 - .L_77)


	//   ....[0]....
.L_77:
        /*004c*/ 	.word	0x000000c0


	//   ....[1]....
        /*0050*/ 	.word	0x00000190


	//----- nvinfo : EIATTR_CRS_STACK_SIZE
	.align		4
.L_78:
        /*0054*/ 	.byte	0x04, 0x1e
        /*0056*/ 	.short	(.L_80 - .L_79)
.L_79:
        /*0058*/ 	.word	0x00000000


	//----- nvinfo : EIATTR_CBANK_PARAM_SIZE
	.align		4
.L_80:
        /*005c*/ 	.byte	0x03, 0x19
        /*005e*/ 	.short	0x000c


	//----- nvinfo : EIATTR_PARAM_CBANK
	.align		4
        /*0060*/ 	.byte	0x04, 0x0a
        /*0062*/ 	.short	(.L_82 - .L_81)
	.align		4
.L_81:
        /*0064*/ 	.word	index@(.nv.constant0._Z5printPjj)
        /*0068*/ 	.short	0x0380
        /*006a*/ 	.short	0x000c


	//----- nvinfo : EIATTR_SW_WAR
	.align		4
.L_82:
        /*006c*/ 	.byte	0x04, 0x36
        /*006e*/ 	.short	(.L_84 - .L_83)
.L_83:
        /*0070*/ 	.word	0x00000008
.L_84:


//--------------------- .nv.info._Z7relax_fPjPbS0_S_S_P4Nodej --------------------------
	.section	.nv.info._Z7relax_fPjPbS0_S_S_P4Nodej,"",@"SHT_CUDA_INFO"
	.sectionflags	@""
	.align	4


	//----- nvinfo : EIATTR_CUDA_API_VERSION
	.align		4
        /*0000*/ 	.byte	0x04, 0x37
        /*0002*/ 	.short	(.L_86 - .L_85)
.L_85:
        /*0004*/ 	.word	0x00000082


	//----- nvinfo : EIATTR_KPARAM_INFO
	.align		4
.L_86:
        /*0008*/ 	.byte	0x04, 0x17
        /*000a*/ 	.short	(.L_88 - .L_87)
.L_87:
        /*000c*/ 	.word	0x00000000
        /*0010*/ 	.short	0x0006
        /*0012*/ 	.short	0x0030
        /*0014*/ 	.byte	0x00, 0xf0, 0x11, 0x00


	//----- nvinfo : EIATTR_KPARAM_INFO
	.align		4
.L_88:
        /*0018*/ 	.byte	0x04, 0x17
        /*001a*/ 	.short	(.L_90 - .L_89)
.L_89:
        /*001c*/ 	.word	0x00000000
        /*0020*/ 	.short	0x0005
        /*0022*/ 	.short	0x0028
        /*0024*/ 	.byte	0x00, 0xf5, 0x21, 0x00


	//----- nvinfo : EIATTR_KPARAM_INFO
	.align		4
.L_90:
        /*0028*/ 	.byte	0x04, 0x17
        /*002a*/ 	.short	(.L_92 - .L_91)
.L_91:
        /*002c*/ 	.word	0x00000000
        /*0030*/ 	.short	0x0004
        /*0032*/ 	.short	0x0020
        /*0034*/ 	.byte	0x00, 0xf5, 0x21, 0x00


	//----- nvinfo : EIATTR_KPARAM_INFO
	.align		4
.L_92:
        /*0038*/ 	.byte	0x04, 0x17
        /*003a*/ 	.short	(.L_94 - .L_93)
.L_93:
        /*003c*/ 	.word	0x00000000
        /*0040*/ 	.short	0x0003
        /*0042*/ 	.short	0x0018
        /*0044*/ 	.byte	0x00, 0xf5, 0x21, 0x00


	//----- nvinfo : EIATTR_KPARAM_INFO
	.align		4
.L_94:
        /*0048*/ 	.byte	0x04, 0x17
        /*004a*/ 	.short	(.L_96 - .L_95)
.L_95:
        /*004c*/ 	.word	0x00000000
        /*0050*/ 	.short	0x0002
        /*0052*/ 	.short	0x0010
        /*0054*/ 	.byte	0x00, 0xf5, 0x21, 0x00


	//----- nvinfo : EIATTR_KPARAM_INFO
	.align		4
.L_96:
        /*0058*/ 	.byte	0x04, 0x17
        /*005a*/ 	.short	(.L_98 - .L_97)
.L_97:
        /*005c*/ 	.word	0x00000000
        /*0060*/ 	.short	0x0001
        /*0062*/ 	.short	0x0008
        /*0064*/ 	.byte	0x00, 0xf5, 0x21, 0x00


	//----- nvinfo : EIATTR_KPARAM_INFO
	.align		4
.L_98:
        /*0068*/ 	.byte	0x04, 0x17
        /*006a*/ 	.short	(.L_100 - .L_99)
.L_99:
        /*006c*/ 	.word	0x00000000
        /*0070*/ 	.short	0x0000
        /*0072*/ 	.short	0x0000
        /*0074*/ 	.byte	0x00, 0xf5, 0x21, 0x00


	//----- nvinfo : EIATTR_SPARSE_MMA_MASK
	.align		4
.L_100:
        /*0078*/ 	.byte	0x03, 0x50
        /*007a*/ 	.short	0x0000


	//----- nvinfo : EIATTR_MAXREG_COUNT
	.align		4
        /*007c*/ 	.byte	0x03, 0x1b
        /*007e*/ 	.short	0x00ff


	//----- nvinfo : EIATTR_MERCURY_ISA_VERSION
	.align		4
        /*0080*/ 	.byte	0x03, 0x5f
        /*0082*/ 	.short	0x0101


	//----- nvinfo : EIATTR_VRC_CTA_INIT_COUNT
	.align		4
        /*0084*/ 	.byte	0x02, 0x4a
	.zero		1
	.zero		1


	//----- nvinfo : EIATTR_EXIT_INSTR_OFFSETS
	.align		4
        /*0088*/ 	.byte	0x04, 0x1c
        /*008a*/ 	.short	(.L_102 - .L_101)


	//   ....[0]....
.L_101:
        /*008c*/ 	.word	0x00000070


	//   ....[1]....
        /*0090*/ 	.word	0x000000e0


	//   ....[2]....
        /*0094*/ 	.word	0x00000150


	//   ....[3]....
        /*0098*/ 	.word	0x00000330


	//----- nvinfo : EIATTR_CRS_STACK_SIZE
	.align		4
.L_102:
        /*009c*/ 	.byte	0x04, 0x1e
        /*009e*/ 	.short	(.L_104 - .L_103)
.L_103:
        /*00a0*/ 	.word	0x00000000


	//----- nvinfo : EIATTR_CBANK_PARAM_SIZE
	.align		4
.L_104:
        /*00a4*/ 	.byte	0x03, 0x19
        /*00a6*/ 	.short	0x0034


	//----- nvinfo : EIATTR_PARAM_CBANK
	.align		4
        /*00a8*/ 	.byte	0x04, 0x0a
        /*00aa*/ 	.short	(.L_106 - .L_105)
	.align		4
.L_105:
        /*00ac*/ 	.word	index@(.nv.constant0._Z7relax_fPjPbS0_S_S_P4Nodej)
        /*00b0*/ 	.short	0x0380
        /*00b2*/ 	.short	0x0034


	//----- nvinfo : EIATTR_SW_WAR
	.align		4
.L_106:
        /*00b4*/ 	.byte	0x04, 0x36
        /*00b6*/ 	.short	(.L_108 - .L_107)
.L_107:
        /*00b8*/ 	.word	0x00000008
.L_108:


//--------------------- .nv.info._Z9intializePjPbS0_j --------------------------
	.section	.nv.info._Z9intializePjPbS0_j,"",@"SHT_CUDA_INFO"
	.sectionflags	@""
	.align	4


	//----- nvinfo : EIATTR_CUDA_API_VERSION
	.align		4
        /*0000*/ 	.byte	0x04, 0x37
        /*0002*/ 	.short	(.L_110 - .L_109)
.L_109:
        /*0004*/ 	.word	0x00000082


	//----- nvinfo : EIATTR_KPARAM_INFO
	.align		4
.L_110:
        /*0008*/ 	.byte	0x04, 0x17
        /*000a*/ 	.short	(.L_112 - .L_111)
.L_111:
        /*000c*/ 	.word	0x00000000
        /*0010*/ 	.short	0x0003
        /*0012*/ 	.short	0x0018
        /*0014*/ 	.byte	0x00, 0xf0, 0x11, 0x00


	//----- nvinfo : EIATTR_KPARAM_INFO
	.align		4
.L_112:
        /*0018*/ 	.byte	0x04, 0x17
        /*001a*/ 	.short	(.L_114 - .L_113)
.L_113:
        /*001c*/ 	.word	0x00000000
        /*0020*/ 	.short	0x0002
        /*0022*/ 	.short	0x0010
        /*0024*/ 	.byte	0x00, 0xf5, 0x21, 0x00


	//----- nvinfo : EIATTR_KPARAM_INFO
	.align		4
.L_114:
        /*0028*/ 	.byte	0x04, 0x17
        /*002a*/ 	.short	(.L_116 - .L_115)
.L_115:
        /*002c*/ 	.word	0x00000000
        /*0030*/ 	.short	0x0001
        /*0032*/ 	.short	0x0008
        /*0034*/ 	.byte	0x00, 0xf5, 0x21, 0x00


	//----- nvinfo : EIATTR_KPARAM_INFO
	.align		4
.L_116:
        /*0038*/ 	.byte	0x04, 0x17
        /*003a*/ 	.short	(.L_118 - .L_117)
.L_117:
        /*003c*/ 	.word	0x00000000
        /*0040*/ 	.short	0x0000
        /*0042*/ 	.short	0x0000
        /*0044*/ 	.byte	0x00, 0xf5, 0x21, 0x00


	//----- nvinfo : EIATTR_SPARSE_MMA_MASK
	.align		4
.L_118:
        /*0048*/ 	.byte	0x03, 0x50
        /*004a*/ 	.short	0x0000


	//----- nvinfo : EIATTR_MAXREG_COUNT
	.align		4
        /*004c*/ 	.byte	0x03, 0x1b
        /*004e*/ 	.short	0x00ff


	//----- nvinfo : EIATTR_MERCURY_ISA_VERSION
	.align		4
        /*0050*/ 	.byte	0x03, 0x5f
        /*0052*/ 	.short	0x0101


	//----- nvinfo : EIATTR_VRC_CTA_INIT_COUNT
	.align		4
        /*0054*/ 	.byte	0x02, 0x4a
	.zero		1
	.zero		1


	//----- nvinfo : EIATTR_EXIT_INSTR_OFFSETS
	.align		4
        /*0058*/ 	.byte	0x04, 0x1c
        /*005a*/ 	.short	(.L_120 - .L_119)


	//   ....[0]....
.L_119:
        /*005c*/ 	.word	0x00000170


	//   ....[1]....
        /*0060*/ 	.word	0x00000190


	//   ....[2]....
        /*0064*/ 	.word	0x00000210


	//----- nvinfo : EIATTR_CRS_STACK_SIZE
	.align		4
.L_120:
        /*0068*/ 	.byte	0x04, 0x1e
        /*006a*/ 	.short	(.L_122 - .L_121)
.L_121:
        /*006c*/ 	.word	0x00000000


	//----- nvinfo : EIATTR_CBANK_PARAM_SIZE
	.align		4
.L_122:
        /*0070*/ 	.byte	0x03, 0x19
        /*0072*/ 	.short	0x001c


	//----- nvinfo : EIATTR_PARAM_CBANK
	.align		4
        /*0074*/ 	.byte	0x04, 0x0a
        /*0076*/ 	.short	(.L_124 - .L_123)
	.align		4
.L_123:
        /*0078*/ 	.word	index@(.nv.constant0._Z9intializePjPbS0_j)
        /*007c*/ 	.short	0x0380
        /*007e*/ 	.short	0x001c


	//----- nvinfo : EIATTR_SW_WAR
	.align		4
.L_124:
        /*0080*/ 	.byte	0x04, 0x36
        /*0082*/ 	.short	(.L_126 - .L_125)
.L_125:
        /*0084*/ 	.word	0x00000008
.L_126:


//--------------------- .nv.callgraph             --------------------------
	.section	.nv.callgraph,"",@"SHT_CUDA_CALLGRAPH"
	.align	4
	.sectionentsize	8
	.align		4
        /*0000*/ 	.word	0x00000000
	.align		4
        /*0004*/ 	.word	0xffffffff
	.align		4
        /*0008*/ 	.word	index@(_Z5printPjj)
	.align		4
        /*000c*/ 	.word	index@(vprintf)
	.align		4
        /*0010*/ 	.word	0x00000000
	.align		4
        /*0014*/ 	.word	0xfffffffe
	.align		4
        /*0018*/ 	.word	0x00000000
	.align		4
        /*001c*/ 	.word	0xfffffffd
	.align		4
        /*0020*/ 	.word	0x00000000
	.align		4
        /*0024*/ 	.word	0xfffffffc


//--------------------- .nv.constant4             --------------------------
	.section	.nv.constant4,"a",@progbits
	.align	8
	.align		8
.nv.constant4:
        /*0000*/ 	.dword	$str
	.align		8
        /*0008*/ 	.dword	vprintf


//--------------------- .text._Z7minimumPjPbS_j   --------------------------
	.section	.text._Z7minimumPjPbS_j,"ax",@progbits
	.align	128
        .global         _Z7minimumPjPbS_j
        .type           _Z7minimumPjPbS_j,@function
        .size           _Z7minimumPjPbS_j,(.L_x_10 - _Z7minimumPjPbS_j)
        .other          _Z7minimumPjPbS_j,@"STO_CUDA_ENTRY STV_DEFAULT"
_Z7minimumPjPbS_j:
.text._Z7minimumPjPbS_j:
[----:B------:R-:W-:Y:S01]  /*0000*/  LDC R1, c[0x0][0x37c] ;  /* 0x0000df00ff017b82 */ /* 0x000fe20000000800 */
[----:B------:R-:W0:Y:S07]  /*0010*/  S2R R0, SR_TID.X ;  /* 0x0000000000007919 */ /* 0x000e2e0000002100 */
[----:B------:R-:W0:Y:S01]  /*0020*/  S2UR UR4, SR_CTAID.X ;  /* 0x00000000000479c3 */ /* 0x000e220000002500 */
[----:B------:R-:W1:Y:S07]  /*0030*/  LDCU UR5, c[0x0][0x398] ;  /* 0x00007300ff0577ac */ /* 0x000e6e0008000800 */
[----:B------:R-:W0:Y:S02]  /*0040*/  LDC R7, c[0x0][0x360] ;  /* 0x0000d800ff077b82 */ /* 0x000e240000000800 */
[----:B0-----:R-:W-:-:S05]  /*0050*/  IMAD R7, R7, UR4, R0 ;  /* 0x0000000407077c24 */ /* 0x001fca000f8e0200 */
[----:B-1----:R-:W-:-:S13]  /*0060*/  ISETP.GE.U32.AND P0, PT, R7, UR5, PT ;  /* 0x0000000507007c0c */ /* 0x002fda000bf06070 */
[----:B------:R-:W-:Y:S05]  /*0070*/  @P0 EXIT ;  /* 0x000000000000094d */ /* 0x000fea0003800000 */
[----:B------:R-:W0:Y:S01]  /*0080*/  LDCU.64 UR4, c[0x0][0x388] ;  /* 0x00007100ff0477ac */ /* 0x000e220008000a00 */
[----:B------:R-:W1:Y:S01]  /*0090*/  LDCU.64 UR6, c[0x0][0x358] ;  /* 0x00006b00ff0677ac */ /* 0x000e620008000a00 */
[----:B0-----:R-:W-:-:S05]  /*00a0*/  IADD3 R2, P0, PT, R7, UR4, RZ ;  /* 0x0000000407027c10 */ /* 0x001fca000ff1e0ff */
[----:B------:R-:W-:-:S05]  /*00b0*/  IMAD.X R3, RZ, RZ, UR5, P0 ;  /* 0x00000005ff037e24 */ /* 0x000fca00080e06ff */
[----:B-1----:R-:W2:Y:S02]  /*00c0*/  LDG.E.U8 R2, desc[UR6][R2.64] ;  /* 0x0000000602027981 */ /* 0x002ea4000c1e1100 */
[----:B--2---:R-:W-:-:S13]  /*00d0*/  ISETP.NE.AND P0, PT, R2, RZ, PT ;  /* 0x000000ff0200720c */ /* 0x004fda0003f05270 */
[----:B------:R-:W-:Y:S05]  /*00e0*/  @!P0 EXIT ;  /* 0x000000000000894d */ /* 0x000fea0003800000 */
[----:B------:R-:W0:Y:S08]  /*00f0*/  LDC.64 R2, c[0x0][0x380] ;  /* 0x0000e000ff027b82 */ /* 0x000e300000000a00 */
[----:B------:R-:W1:Y:S01]  /*0100*/  LDC.64 R4, c[0x0][0x390] ;  /* 0x0000e400ff047b82 */ /* 0x000e620000000a00 */
[----:B0-----:R-:W-:-:S06]  /*0110*/  IMAD.WIDE.U32 R2, R7, 0x4, R2 ;  /* 0x0000000407027825 */ /* 0x001fcc00078e0002 */
[----:B------:R-:W2:Y:S04]  /*0120*/  LDG.E R2, desc[UR6][R2.64] ;  /* 0x0000000602027981 */ /* 0x000ea8000c1e1900 */
[----:B-1----:R-:W2:Y:S02]  /*0130*/  LDG.E R7, desc[UR6][R4.64] ;  /* 0x0000000604077981 */ /* 0x002ea4000c1e1900 */
[----:B--2---:R-:W-:-:S13]  /*0140*/  ISETP.GE.U32.AND P0, PT, R2, R7, PT ;  /* 0x000000070200720c */ /* 0x004fda0003f06070 */
[----:B------:R-:W-:Y:S05]  /*0150*/  @P0 EXIT ;  /* 0x000000000000094d */ /* 0x000fea0003800000 */
[----:B------:R-:W0:Y:S01]  /*0160*/  S2R R0, SR_LANEID ;  /* 0x0000000000007919 */ /* 0x000e220000000000 */
[----:B------:R-:W-:Y:S01]  /*0170*/  VOTEU.ANY UR4, UPT, PT ;  /* 0x0000000000047886 */ /* 0x000fe200038e0100 */
[----:B------:R-:W-:Y:S01]  /*0180*/  CREDUX.MIN UR5, R2 ;  /* 0x00000000020572cc */ /* 0x000fe20000008000 */
[----:B------:R-:W-:-:S12]  /*0190*/  UFLO.U32 UR4, UR4 ;  /* 0x00000004000472bd */ /* 0x000fd800080e0000 */
[----:B------:R-:W-:Y:S01]  /*01a0*/  IMAD.U32 R3, RZ, RZ, UR5 ;  /* 0x00000005ff037e24 */ /* 0x000fe2000f8e00ff */
[----:B0-----:R-:W-:-:S13]  /*01b0*/  ISETP.EQ.U32.AND P0, PT, R0, UR4, PT ;  /* 0x0000000400007c0c */ /* 0x001fda000bf02070 */
[----:B------:R-:W-:Y:S01]  /*01c0*/  @P0 REDG.E.MIN.STRONG.GPU desc[UR6][R4.64], R3 ;  /* 0x000000030400098e */ /* 0x000fe2000c92e106 */
[----:B------:R-:W-:Y:S05]  /*01d0*/  EXIT ;  /* 0x000000000000794d */ /* 0x000fea0003800000 */
.L_x_0:
[----:B------:R-:W-:-:S00]  /*01e0*/  BRA `(.L_x_0) ;  /* 0xfffffffc00fc7947 */ /* 0x000fc0000383ffff */
[----:B------:R-:W-:-:S00]  /*01f0*/  NOP ;  /* 0x0000000000007918 */ /* 0x000fc00000000000 */
        /* <DEDUP_REMOVED lines=8> */
.L_x_10:


//--------------------- .text._Z6updatePjPbS0_S_j --------------------------
	.section	.text._Z6updatePjPbS0_S_j,"ax",@progbits
	.align	128
        .global         _Z6updatePjPbS0_S_j
        .type           _Z6updatePjPbS0_S_j,@function
        .size           _Z6updatePjPbS0_S_j,(.L_x_11 - _Z6updatePjPbS0_S_j)
        .other          _Z6updatePjPbS0_S_j,@"STO_CUDA_ENTRY STV_DEFAULT"
_Z6updatePjPbS0_S_j:
.text._Z6updatePjPbS0_S_j:
        /* <DEDUP_REMOVED lines=8> */
[----:B------:R-:W0:Y:S01]  /*0080*/  LDC.64 R4, c[0x0][0x380] ;  /* 0x0000e000ff047b82 */ /* 0x000e220000000a00 */
[----:B------:R-:W1:Y:S01]  /*0090*/  LDCU.64 UR6, c[0x0][0x388] ;  /* 0x00007100ff0677ac */ /* 0x000e620008000a00 */
[----:B------:R-:W2:Y:S06]  /*00a0*/  LDCU.64 UR4, c[0x0][0x358] ;  /* 0x00006b00ff0477ac */ /* 0x000eac0008000a00 */
[----:B------:R-:W3:Y:S01]  /*00b0*/  LDC.64 R6, c[0x0][0x398] ;  /* 0x0000e600ff067b82 */ /* 0x000ee20000000a00 */
[----:B-1----:R-:W-:-:S05]  /*00c0*/  IADD3 R2, P0, PT, R9, UR6, RZ ;  /* 0x0000000609027c10 */ /* 0x002fca000ff1e0ff */
[----:B------:R-:W-:Y:S02]  /*00d0*/  IMAD.X R3, RZ, RZ, UR7, P0 ;  /* 0x00000007ff037e24 */ /* 0x000fe400080e06ff */
[----:B0-----:R-:W-:-:S03]  /*00e0*/  IMAD.WIDE.U32 R4, R9, 0x4, R4 ;  /* 0x0000000409047825 */ /* 0x001fc600078e0004 */
[----:B--2---:R0:W-:Y:S04]  /*00f0*/  STG.E.U8 desc[UR4][R2.64], RZ ;  /* 0x000000ff02007986 */ /* 0x0041e8000c101104 */
[----:B------:R-:W2:Y:S04]  /*0100*/  LDG.E R4, desc[UR4][R4.64] ;  /* 0x0000000404047981 */ /* 0x000ea8000c1e1900 */
[----:B---3--:R-:W2:Y:S02]  /*0110*/  LDG.E R7, desc[UR4][R6.64] ;  /* 0x0000000406077981 */ /* 0x008ea4000c1e1900 */
[----:B--2---:R-:W-:-:S13]  /*0120*/  ISETP.NE.AND P0, PT, R4, R7, PT ;  /* 0x000000070400720c */ /* 0x004fda0003f05270 */
[----:B0-----:R-:W-:Y:S05]  /*0130*/  @P0 EXIT ;  /* 0x000000000000094d */ /* 0x001fea0003800000 */
[----:B------:R-:W0:Y:S01]  /*0140*/  LDCU.64 UR6, c[0x0][0x390] ;  /* 0x00007200ff0677ac */ /* 0x000e220008000a00 */
[----:B------:R-:W-:Y:S01]  /*0150*/  HFMA2 R0, -RZ, RZ, 0, 5.9604644775390625e-08 ;  /* 0x00000001ff007431 */ /* 0x000fe200000001ff */
[----:B0-----:R-:W-:-:S05]  /*0160*/  IADD3 R4, P0, PT, R9, UR6, RZ ;  /* 0x0000000609047c10 */ /* 0x001fca000ff1e0ff */
[----:B------:R-:W-:-:S05]  /*0170*/  IMAD.X R5, RZ, RZ, UR7, P0 ;  /* 0x00000007ff057e24 */ /* 0x000fca00080e06ff */
[----:B------:R-:W-:Y:S04]  /*0180*/  STG.E.U8 desc[UR4][R4.64], RZ ;  /* 0x000000ff04007986 */ /* 0x000fe8000c101104 */
[----:B------:R-:W-:Y:S01]  /*0190*/  STG.E.U8 desc[UR4][R2.64], R0 ;  /* 0x0000000002007986 */ /* 0x000fe2000c101104 */
[----:B------:R-:W-:Y:S05]  /*01a0*/  EXIT ;  /* 0x000000000000794d */ /* 0x000fea0003800000 */
.L_x_1:
        /* <DEDUP_REMOVED lines=13> */
.L_x_11:


//--------------------- .text._Z5printPjj         --------------------------
	.section	.text._Z5printPjj,"ax",@progbits
	.align	128
        .global         _Z5printPjj
        .type           _Z5printPjj,@function
        .size           _Z5printPjj,(.L_x_12 - _Z5printPjj)
        .other          _Z5printPjj,@"STO_CUDA_ENTRY STV_DEFAULT"
_Z5printPjj:
.text._Z5printPjj:
[----:B------:R-:W0:Y:S01]  /*0000*/  LDC R1, c[0x0][0x37c] ;  /* 0x0000df00ff017b82 */ /* 0x000e220000000800 */
[----:B------:R-:W1:Y:S01]  /*0010*/  S2R R3, SR_TID.X ;  /* 0x0000000000037919 */ /* 0x000e620000002100 */
[----:B------:R-:W2:Y:S06]  /*0020*/  LDCU UR5, c[0x0][0x2fc] ;  /* 0x00005f80ff0577ac */ /* 0x000eac0008000800 */
[----:B------:R-:W1:Y:S01]  /*0030*/  S2UR UR6, SR_CTAID.X ;  /* 0x00000000000679c3 */ /* 0x000e620000002500 */
[----:B0-----:R-:W-:Y:S01]  /*0040*/  VIADD R1, R1, 0xfffffff8 ;  /* 0xfffffff801017836 */ /* 0x001fe20000000000 */
[----:B------:R-:W0:Y:S01]  /*0050*/  LDCU UR7, c[0x0][0x388] ;  /* 0x00007100ff0777ac */ /* 0x000e220008000800 */
[----:B------:R-:W3:Y:S05]  /*0060*/  LDCU UR4, c[0x0][0x2f8] ;  /* 0x00005f00ff0477ac */ /* 0x000eea0008000800 */
[----:B------:R-:W1:Y:S01]  /*0070*/  LDC R2, c[0x0][0x360] ;  /* 0x0000d800ff027b82 */ /* 0x000e620000000800 */
[----:B---3--:R-:W-:-:S05]  /*0080*/  IADD3 R6, P1, PT, R1, UR4, RZ ;  /* 0x0000000401067c10 */ /* 0x008fca000ff3e0ff */
[----:B--2---:R-:W-:Y:S02]  /*0090*/  IMAD.X R7, RZ, RZ, UR5, P1 ;  /* 0x00000005ff077e24 */ /* 0x004fe400088e06ff */
[----:B-1----:R-:W-:-:S05]  /*00a0*/  IMAD R2, R2, UR6, R3 ;  /* 0x0000000602027c24 */ /* 0x002fca000f8e0203 */
[----:B0-----:R-:W-:-:S13]  /*00b0*/  ISETP.GE.U32.AND P0, PT, R2, UR7, PT ;  /* 0x0000000702007c0c */ /* 0x001fda000bf06070 */
[----:B------:R-:W-:Y:S05]  /*00c0*/  @P0 EXIT ;  /* 0x000000000000094d */ /* 0x000fea0003800000 */
[----:B------:R-:W0:Y:S01]  /*00d0*/  LDC.64 R8, c[0x0][0x380] ;  /* 0x0000e000ff087b82 */ /* 0x000e220000000a00 */
[----:B------:R-:W1:Y:S01]  /*00e0*/  LDCU.64 UR4, c[0x0][0x358] ;  /* 0x00006b00ff0477ac */ /* 0x000e620008000a00 */
[----:B0-----:R-:W-:-:S05]  /*00f0*/  IMAD.WIDE.U32 R8, R2, 0x4, R8 ;  /* 0x0000000402087825 */ /* 0x001fca00078e0008 */
[----:B-1----:R-:W2:Y:S01]  /*0100*/  LDG.E R3, desc[UR4][R8.64] ;  /* 0x0000000408037981 */ /* 0x002ea2000c1e1900 */
[----:B------:R-:W-:Y:S01]  /*0110*/  MOV R0, 0x8 ;  /* 0x0000000800007802 */ /* 0x000fe20000000f00 */
[----:B------:R-:W0:Y:S03]  /*0120*/  LDCU.64 UR4, c[0x4][URZ] ;  /* 0x01000000ff0477ac */ /* 0x000e260008000a00 */
[----:B------:R1:W3:Y:S01]  /*0130*/  LDC.64 R10, c[0x4][R0] ;  /* 0x01000000000a7b82 */ /* 0x0002e20000000a00 */
[----:B0-----:R-:W-:Y:S01]  /*0140*/  MOV R4, UR4 ;  /* 0x0000000400047c02 */ /* 0x001fe20008000f00 */
[----:B------:R-:W-:Y:S01]  /*0150*/  IMAD.U32 R5, RZ, RZ, UR5 ;  /* 0x00000005ff057e24 */ /* 0x000fe2000f8e00ff */
[----:B--23--:R1:W-:Y:S06]  /*0160*/  STL.64 [R1], R2 ;  /* 0x0000000201007387 */ /* 0x00c3ec0000100a00 */
[----:B------:R-:W-:-:S07]  /*0170*/  LEPC R20, `(.L_x_2) ;  /* 0x000000001014794e */ /* 0x000fce0000000000 */
[----:B-1----:R-:W-:Y:S05]  /*0180*/  CALL.ABS.NOINC R10 ;  /* 0x000000000a007343 */ /* 0x002fea0003c00000 */
.L_x_2:
[----:B------:R-:W-:Y:S05]  /*0190*/  EXIT ;  /* 0x000000000000794d */ /* 0x000fea0003800000 */
.L_x_3:
        /* <DEDUP_REMOVED lines=14> */
.L_x_12:


//--------------------- .text._Z7relax_fPjPbS0_S_S_P4Nodej --------------------------
	.section	.text._Z7relax_fPjPbS0_S_S_P4Nodej,"ax",@progbits
	.align	128
        .global         _Z7relax_fPjPbS0_S_S_P4Nodej
        .type           _Z7relax_fPjPbS0_S_S_P4Nodej,@function
        .size           _Z7relax_fPjPbS0_S_S_P4Nodej,(.L_x_13 - _Z7relax_fPjPbS0_S_S_P4Nodej)
        .other          _Z7relax_fPjPbS0_S_S_P4Nodej,@"STO_CUDA_ENTRY STV_DEFAULT"
_Z7relax_fPjPbS0_S_S_P4Nodej:
.text._Z7relax_fPjPbS0_S_S_P4Nodej:
        /* <DEDUP_REMOVED lines=15> */
[----:B------:R-:W0:Y:S02]  /*00f0*/  LDC.64 R2, c[0x0][0x3a8] ;  /* 0x0000ea00ff027b82 */ /* 0x000e240000000a00 */
[----:B0-----:R-:W-:-:S05]  /*0100*/  IMAD.WIDE.U32 R2, R13, 0x8, R2 ;  /* 0x000000080d027825 */ /* 0x001fca00078e0002 */
[----:B------:R-:W2:Y:S04]  /*0110*/  LDG.E R0, desc[UR4][R2.64] ;  /* 0x0000000402007981 */ /* 0x000ea8000c1e1900 */
[----:B------:R-:W2:Y:S02]  /*0120*/  LDG.E R15, desc[UR4][R2.64+0x4] ;  /* 0x00000404020f7981 */ /* 0x000ea4000c1e1900 */
[----:B--2---:R-:W-:-:S05]  /*0130*/  IMAD.IADD R5, R0, 0x1, R15 ;  /* 0x0000000100057824 */ /* 0x004fca00078e020f */
[----:B------:R-:W-:-:S13]  /*0140*/  ISETP.GE.U32.AND P0, PT, R0, R5, PT ;  /* 0x000000050000720c */ /* 0x000fda0003f06070 */
[----:B------:R-:W-:Y:S05]  /*0150*/  @P0 EXIT ;  /* 0x000000000000094d */ /* 0x000fea0003800000 */
[----:B------:R-:W0:Y:S01]  /*0160*/  LDC.64 R10, c[0x0][0x380] ;  /* 0x0000e000ff0a7b82 */ /* 0x000e220000000a00 */
[----:B------:R-:W-:Y:S01]  /*0170*/  MOV R17, R15 ;  /* 0x0000000f00117202 */ /* 0x000fe20000000f00 */
[----:B------:R-:W-:Y:S01]  /*0180*/  IMAD.MOV.U32 R19, RZ, RZ, R0 ;  /* 0x000000ffff137224 */ /* 0x000fe200078e0000 */
[----:B------:R-:W1:Y:S05]  /*0190*/  LDCU.64 UR6, c[0x0][0x388] ;  /* 0x00007100ff0677ac */ /* 0x000e6a0008000a00 */
[----:B------:R-:W2:Y:S08]  /*01a0*/  LDC.64 R8, c[0x0][0x380] ;  /* 0x0000e000ff087b82 */ /* 0x000eb00000000a00 */
[----:B------:R-:W3:Y:S08]  /*01b0*/  LDC.64 R6, c[0x0][0x398] ;  /* 0x0000e600ff067b82 */ /* 0x000ef00000000a00 */
[----:B------:R-:W4:Y:S01]  /*01c0*/  LDC.64 R4, c[0x0][0x3a0] ;  /* 0x0000e800ff047b82 */ /* 0x000f220000000a00 */
[----:B01----:R-:W-:-:S07]  /*01d0*/  IMAD.WIDE.U32 R10, R13, 0x4, R10 ;  /* 0x000000040d0a7825 */ /* 0x003fce00078e000a */
.L_x_6:
[----:B---3--:R-:W-:-:S06]  /*01e0*/  IMAD.WIDE R12, R19, 0x4, R6 ;  /* 0x00000004130c7825 */ /* 0x008fcc00078e0206 */
[----:B------:R-:W3:Y:S02]  /*01f0*/  LDG.E R13, desc[UR4][R12.64] ;  /* 0x000000040c0d7981 */ /* 0x000ee4000c1e1900 */
[----:B---3--:R-:W-:-:S04]  /*0200*/  IADD3 R14, P0, PT, R13, UR6, RZ ;  /* 0x000000060d0e7c10 */ /* 0x008fc8000ff1e0ff */
[----:B------:R-:W-:-:S05]  /*0210*/  IADD3.X R15, PT, PT, RZ, UR7, RZ, P0, !PT ;  /* 0x00000007ff0f7c10 */ /* 0x000fca00087fe4ff */
[----:B------:R-:W3:Y:S01]  /*0220*/  LDG.E.U8 R14, desc[UR4][R14.64] ;  /* 0x000000040e0e7981 */ /* 0x000ee2000c1e1100 */
[----:B------:R-:W-:Y:S01]  /*0230*/  BSSY.RECONVERGENT B0, `(.L_x_4) ;  /* 0x000000b000007945 */ /* 0x000fe20003800200 */
[----:B---3--:R-:W-:-:S13]  /*0240*/  ISETP.NE.AND P0, PT, R14, RZ, PT ;  /* 0x000000ff0e00720c */ /* 0x008fda0003f05270 */
[----:B------:R-:W-:Y:S05]  /*0250*/  @!P0 BRA `(.L_x_5) ;  /* 0x0000000000208947 */ /* 0x000fea0003800000 */
[----:B----4-:R-:W-:Y:S01]  /*0260*/  IMAD.WIDE R14, R19, 0x4, R4 ;  /* 0x00000004130e7825 */ /* 0x010fe200078e0204 */
[----:B------:R-:W3:Y:S05]  /*0270*/  LDG.E R0, desc[UR4][R10.64] ;  /* 0x000000040a007981 */ /* 0x000eea000c1e1900 */
[----:B------:R-:W3:Y:S01]  /*0280*/  LDG.E R15, desc[UR4][R14.64] ;  /* 0x000000040e0f7981 */ /* 0x000ee2000c1e1900 */
[----:B--2---:R-:W-:-:S04]  /*0290*/  IMAD.WIDE.U32 R12, R13, 0x4, R8 ;  /* 0x000000040d0c7825 */ /* 0x004fc800078e0008 */
[----:B---3--:R-:W-:-:S05]  /*02a0*/  IMAD.IADD R21, R0, 0x1, R15 ;  /* 0x0000000100157824 */ /* 0x008fca00078e020f */
[----:B------:R0:W-:Y:S04]  /*02b0*/  REDG.E.MIN.STRONG.GPU desc[UR4][R12.64], R21 ;  /* 0x000000150c00798e */ /* 0x0001e8000c92e104 */
[----:B------:R0:W5:Y:S04]  /*02c0*/  LDG.E R0, desc[UR4][R2.64] ;  /* 0x0000000402007981 */ /* 0x000168000c1e1900 */
[----:B------:R0:W5:Y:S02]  /*02d0*/  LDG.E R17, desc[UR4][R2.64+0x4] ;  /* 0x0000040402117981 */ /* 0x000164000c1e1900 */
.L_x_5:
[----:B------:R-:W-:Y:S05]  /*02e0*/  BSYNC.RECONVERGENT B0 ;  /* 0x0000000000007941 */ /* 0x000fea0003800200 */
.L_x_4:
[----:B------:R-:W-:Y:S02]  /*02f0*/  IADD3 R19, PT, PT, R19, 0x1, RZ ;  /* 0x0000000113137810 */ /* 0x000fe40007ffe0ff */
[----:B0----5:R-:W-:-:S04]  /*0300*/  IADD3 R12, PT, PT, R0, R17, RZ ;  /* 0x00000011000c7210 */ /* 0x021fc80007ffe0ff */
[----:B------:R-:W-:-:S13]  /*0310*/  ISETP.GE.U32.AND P0, PT, R19, R12, PT ;  /* 0x0000000c1300720c */ /* 0x000fda0003f06070 */
[----:B------:R-:W-:Y:S05]  /*0320*/  @!P0 BRA `(.L_x_6) ;  /* 0xfffffffc00ac8947 */ /* 0x000fea000383ffff */
[----:B------:R-:W-:Y:S05]  /*0330*/  EXIT ;  /* 0x000000000000794d */ /* 0x000fea0003800000 */
.L_x_7:
        /* <DEDUP_REMOVED lines=12> */
.L_x_13:


//--------------------- .text._Z9intializePjPbS0_j --------------------------
	.section	.text._Z9intializePjPbS0_j,"ax",@progbits
	.align	128
        .global         _Z9intializePjPbS0_j
        .type           _Z9intializePjPbS0_j,@function
        .size           _Z9intializePjPbS0_j,(.L_x_14 - _Z9intializePjPbS0_j)
        .other          _Z9intializePjPbS0_j,@"STO_CUDA_ENTRY STV_DEFAULT"
_Z9intializePjPbS0_j:
.text._Z9intializePjPbS0_j:
[----:B------:R-:W-:Y:S01]  /*0000*/  LDC R1, c[0x0][0x37c] ;  /* 0x0000df00ff017b82 */ /* 0x000fe20000000800 */
[----:B------:R-:W0:Y:S07]  /*0010*/  S2R R0, SR_TID.X ;  /* 0x0000000000007919 */ /* 0x000e2e0000002100 */
[----:B------:R-:W0:Y:S01]  /*0020*/  S2UR UR4, SR_CTAID.X ;  /* 0x00000000000479c3 */ /* 0x000e220000002500 */
[----:B------:R-:W1:Y:S07]  /*0030*/  LDCU UR5, c[0x0][0x398] ;  /* 0x00007300ff0577ac */ /* 0x000e6e0008000800 */
[----:B------:R-:W0:Y:S02]  /*0040*/  LDC R5, c[0x0][0x360] ;  /* 0x0000d800ff057b82 */ /* 0x000e240000000800 */
[----:B0-----:R-:W-:-:S05]  /*0050*/  IMAD R5, R5, UR4, R0 ;  /* 0x0000000405057c24 */ /* 0x001fca000f8e0200 */
[C---:B-1----:R-:W-:Y:S01]  /*0060*/  ISETP.GE.U32.AND P0, PT, R5.reuse, UR5, PT ;  /* 0x0000000505007c0c */ /* 0x042fe2000bf06070 */
[----:B------:R-:W0:Y:S03]  /*0070*/  LDCU.64 UR4, c[0x0][0x358] ;  /* 0x00006b00ff0477ac */ /* 0x000e260008000a00 */
[----:B------:R-:W-:-:S13]  /*0080*/  ISETP.EQ.OR P0, PT, R5, RZ, P0 ;  /* 0x000000ff0500720c */ /* 0x000fda0000702670 */
[----:B------:R-:W-:Y:S05]  /*0090*/  @P0 BRA `(.L_x_8) ;  /* 0x0000000000380947 */ /* 0x000fea0003800000 */
[----:B------:R-:W1:Y:S01]  /*00a0*/  LDC.64 R2, c[0x0][0x380] ;  /* 0x0000e000ff027b82 */ /* 0x000e620000000a00 */
[----:B------:R-:W2:Y:S01]  /*00b0*/  LDCU.64 UR6, c[0x0][0x390] ;  /* 0x00007200ff0677ac */ /* 0x000ea20008000a00 */
[----:B------:R-:W-:Y:S02]  /*00c0*/  IMAD.MOV.U32 R7, RZ, RZ, 0x270f ;  /* 0x0000270fff077424 */ /* 0x000fe400078e00ff */
[----:B------:R-:W-:Y:S01]  /*00d0*/  IMAD.MOV.U32 R0, RZ, RZ, 0x1 ;  /* 0x00000001ff007424 */ /* 0x000fe200078e00ff */
[----:B------:R-:W3:Y:S01]  /*00e0*/  LDCU.64 UR8, c[0x0][0x388] ;  /* 0x00007100ff0877ac */ /* 0x000ee20008000a00 */
[C---:B--2---:R-:W-:Y:S02]  /*00f0*/  IADD3 R8, P0, PT, R5.reuse, UR6, RZ ;  /* 0x0000000605087c10 */ /* 0x044fe4000ff1e0ff */
[C---:B---3--:R-:W-:Y:S01]  /*0100*/  IADD3 R4, P1, PT, R5.reuse, UR8, RZ ;  /* 0x0000000805047c10 */ /* 0x048fe2000ff3e0ff */
[----:B-1----:R-:W-:Y:S01]  /*0110*/  IMAD.WIDE.U32 R2, R5, 0x4, R2 ;  /* 0x0000000405027825 */ /* 0x002fe200078e0002 */
[----:B------:R-:W-:-:S03]  /*0120*/  IADD3.X R9, PT, PT, RZ, UR7, RZ, P0, !PT ;  /* 0x00000007ff097c10 */ /* 0x000fc600087fe4ff */
[----:B------:R-:W-:Y:S01]  /*0130*/  IMAD.X R5, RZ, RZ, UR9, P1 ;  /* 0x00000009ff057e24 */ /* 0x000fe200088e06ff */
[----:B0-----:R-:W-:Y:S04]  /*0140*/  STG.E desc[UR4][R2.64], R7 ;  /* 0x0000000702007986 */ /* 0x001fe8000c101904 */
[----:B------:R-:W-:Y:S04]  /*0150*/  STG.E.U8 desc[UR4][R8.64], RZ ;  /* 0x000000ff08007986 */ /* 0x000fe8000c101104 */
[----:B------:R-:W-:Y:S01]  /*0160*/  STG.E.U8 desc[UR4][R4.64], R0 ;  /* 0x0000000004007986 */ /* 0x000fe2000c101104 */
[----:B------:R-:W-:Y:S05]  /*0170*/  EXIT ;  /* 0x000000000000794d */ /* 0x000fea0003800000 */
.L_x_8:
[----:B------:R-:W-:-:S13]  /*0180*/  ISETP.NE.AND P0, PT, R5, RZ, PT ;  /* 0x000000ff0500720c */ /* 0x000fda0003f05270 */
[----:B0-----:R-:W-:Y:S05]  /*0190*/  @P0 EXIT ;  /* 0x000000000000094d */ /* 0x001fea0003800000 */
[----:B------:R-:W0:Y:S01]  /*01a0*/  LDC.64 R4, c[0x0][0x380] ;  /* 0x0000e000ff047b82 */ /* 0x000e220000000a00 */
[----:B------:R-:W-:-:S07]  /*01b0*/  HFMA2 R0, -RZ, RZ, 0, 5.9604644775390625e-08 ;  /* 0x00000001ff007431 */ /* 0x000fce00000001ff */
[----:B------:R-:W1:Y:S08]  /*01c0*/  LDC.64 R2, c[0x0][0x390] ;  /* 0x0000e400ff027b82 */ /* 0x000e700000000a00 */
[----:B------:R-:W2:Y:S01]  /*01d0*/  LDC.64 R6, c[0x0][0x388] ;  /* 0x0000e200ff067b82 */ /* 0x000ea20000000a00 */
[----:B0-----:R-:W-:Y:S04]  /*01e0*/  STG.E desc[UR4][R4.64], RZ ;  /* 0x000000ff04007986 */ /* 0x001fe8000c101904 */
[----:B-1----:R-:W-:Y:S04]  /*01f0*/  STG.E.U8 desc[UR4][R2.64], R0 ;  /* 0x0000000002007986 */ /* 0x002fe8000c101104 */
[----:B--2---:R-:W-:Y:S01]  /*0200*/  STG.E.U8 desc[UR4][R6.64], RZ ;  /* 0x000000ff06007986 */ /* 0x004fe2000c101104 */
[----:B------:R-:W-:Y:S05]  /*0210*/  EXIT ;  /* 0x000000000000794d */ /* 0x000fea0003800000 */
.L_x_9:
        /* <DEDUP_REMOVED lines=14> */
.L_x_14:


//--------------------- .nv.global.init           --------------------------
	.section	.nv.global.init,"aw",@progbits
.nv.global.init:
	.type		$str,@object
	.size		$str,(.L_0 - $str)
$str:
        /*0000*/ 	.byte	0x69, 0x6e, 0x64, 0x65, 0x78, 0x20, 0x25, 0x64, 0x20, 0x25, 0x64, 0x0a, 0x00
.L_0:


//--------------------- .nv.shared.reserved.0     --------------------------
	.section	.nv.shared.reserved.0,"aw",@nobits
	.weak		__nv_reservedSMEM_offset_0_alias
	.size		__nv_reservedSMEM_offset_0_alias, 0, 64
	.other		__nv_reservedSMEM_offset_0_alias,@"STO_CUDA_RESERVED_SHARED STV_DEFAULT"
__nv_reservedSMEM_offset_0_alias:
	.zero		0
	.zero		64


//--------------------- .nv.constant0._Z7minimumPjPbS_j --------------------------
	.section	.nv.constant0._Z7minimumPjPbS_j,"a",@progbits
	.sectionflags	@""
	.align	4
.nv.constant0._Z7minimumPjPbS_j:
	.zero		924


//--------------------- .nv.constant0._Z6updatePjPbS0_S_j --------------------------
	.section	.nv.constant0._Z6updatePjPbS0_S_j,"a",@progbits
	.sectionflags	@""
	.align	4
.nv.constant0._Z6updatePjPbS0_S_j:
	.zero		932


//--------------------- .nv.constant0._Z5printPjj --------------------------
	.section	.nv.constant0._Z5printPjj,"a",@progbits
	.sectionflags	@""
	.align	4
.nv.constant0._Z5printPjj:
	.zero		908


//--------------------- .nv.constant0._Z7relax_fPjPbS0_S_S_P4Nodej --------------------------
	.section	.nv.constant0._Z7relax_fPjPbS0_S_S_P4Nodej,"a",@progbits
	.sectionflags	@""
	.align	4
.nv.constant0._Z7relax_fPjPbS0_S_S_P4Nodej:
	.zero		948


//--------------------- .nv.constant0._Z9intializePjPbS0_j --------------------------
	.section	.nv.constant0._Z9intializePjPbS0_j,"a",@progbits
	.sectionflags	@""
	.align	4
.nv.constant0._Z9intializePjPbS0_j:
	.zero		924


//--------------------- SYMBOLS --------------------------

	.type		.nv.reservedSmem.offset0,@object
	.size		.nv.reservedSmem.offset0,0x4
	.type		vprintf,@function
